//
// Generated by NVIDIA NVVM Compiler
//
// Compiler Build ID: CL-36424714
// Cuda compilation tools, release 13.0, V13.0.88
// Based on NVVM 20.0.0
//

.version 9.0
.target sm_100
.address_size 64

	// .globl	interleave

.visible .entry interleave(
	.param .u32 interleave_param_0,
	.param .u64 .ptr .align 1 interleave_param_1,
	.param .u64 .ptr .align 1 interleave_param_2,
	.param .u64 .ptr .align 1 interleave_param_3,
	.param .u32 interleave_param_4,
	.param .u64 .ptr .align 1 interleave_param_5
)
{
	.reg .pred 	%p<10>;
	.reg .b32 	%r<55>;
	.reg .b64 	%rd<114>;

	ld.param.u32 	%r13, [interleave_param_0];
	ld.param.u64 	%rd10, [interleave_param_1];
	ld.param.u64 	%rd11, [interleave_param_2];
	ld.param.u64 	%rd12, [interleave_param_3];
	ld.param.u32 	%r12, [interleave_param_4];
	ld.param.u64 	%rd13, [interleave_param_5];
	mov.u32 	%r14, %ctaid.x;
	mov.u32 	%r15, %ntid.x;
	mov.u32 	%r16, %tid.x;
	mad.lo.s32 	%r1, %r14, %r15, %r16;
	setp.ge.s32 	%p1, %r1, %r13;
	setp.lt.s32 	%p2, %r12, 1;
	or.pred  	%p3, %p1, %p2;
	@%p3 bra 	$L__BB0_9;
	cvta.to.global.u64 	%rd14, %rd10;
	cvta.to.global.u64 	%rd15, %rd11;
	cvta.to.global.u64 	%rd16, %rd12;
	cvta.to.global.u64 	%rd17, %rd13;
	mul.wide.s32 	%rd18, %r1, 8;
	add.s64 	%rd1, %rd14, %rd18;
	add.s64 	%rd2, %rd15, %rd18;
	add.s64 	%rd3, %rd16, %rd18;
	add.s64 	%rd4, %rd17, %rd18;
	and.b32  	%r2, %r12, 3;
	setp.lt.u32 	%p4, %r12, 4;
	mov.b32 	%r54, 0;
	@%p4 bra 	$L__BB0_4;
	and.b32  	%r54, %r12, 2147483644;
	ld.global.u64 	%rd113, [%rd4];
	neg.s32 	%r52, %r54;
	mov.b32 	%r51, 0;
	mov.b64 	%rd112, 8;
$L__BB0_3:
	.pragma "nounroll";
	ld.global.u64 	%rd20, [%rd1];
	mov.b32 	%r19, 1;
	shl.b32 	%r20, %r19, %r51;
	cvt.u64.u32 	%rd21, %r20;
	and.b64  	%rd22, %rd20, %rd21;
	cvt.u32.u64 	%r21, %rd112;
	add.s32 	%r22, %r21, -8;
	shl.b64 	%rd23, %rd22, %r22;
	ld.global.u64 	%rd24, [%rd2];
	and.b64  	%rd25, %rd24, %rd21;
	add.s32 	%r23, %r21, -7;
	shl.b64 	%rd26, %rd25, %r23;
	or.b64  	%rd27, %rd26, %rd23;
	ld.global.u64 	%rd28, [%rd3];
	and.b64  	%rd29, %rd28, %rd21;
	add.s32 	%r24, %r21, -6;
	shl.b64 	%rd30, %rd29, %r24;
	or.b64  	%rd31, %rd27, %rd113;
	or.b64  	%rd32, %rd31, %rd30;
	st.global.u64 	[%rd4], %rd32;
	ld.global.u64 	%rd33, [%rd1];
	mov.b32 	%r25, 2;
	shl.b32 	%r26, %r25, %r51;
	cvt.u64.u32 	%rd34, %r26;
	and.b64  	%rd35, %rd33, %rd34;
	shl.b64 	%rd36, %rd35, %r24;
	ld.global.u64 	%rd37, [%rd2];
	and.b64  	%rd38, %rd37, %rd34;
	add.s32 	%r27, %r21, -5;
	shl.b64 	%rd39, %rd38, %r27;
	or.b64  	%rd40, %rd39, %rd36;
	ld.global.u64 	%rd41, [%rd3];
	and.b64  	%rd42, %rd41, %rd34;
	add.s32 	%r28, %r21, -4;
	shl.b64 	%rd43, %rd42, %r28;
	or.b64  	%rd44, %rd40, %rd43;
	or.b64  	%rd45, %rd44, %rd32;
	st.global.u64 	[%rd4], %rd45;
	ld.global.u64 	%rd46, [%rd1];
	mov.b32 	%r29, 4;
	shl.b32 	%r30, %r29, %r51;
	cvt.u64.u32 	%rd47, %r30;
	and.b64  	%rd48, %rd46, %rd47;
	shl.b64 	%rd49, %rd48, %r28;
	ld.global.u64 	%rd50, [%rd2];
	and.b64  	%rd51, %rd50, %rd47;
	add.s32 	%r31, %r21, -3;
	shl.b64 	%rd52, %rd51, %r31;
	or.b64  	%rd53, %rd52, %rd49;
	ld.global.u64 	%rd54, [%rd3];
	and.b64  	%rd55, %rd54, %rd47;
	add.s32 	%r32, %r21, -2;
	shl.b64 	%rd56, %rd55, %r32;
	or.b64  	%rd57, %rd53, %rd56;
	or.b64  	%rd58, %rd57, %rd45;
	st.global.u64 	[%rd4], %rd58;
	ld.global.u64 	%rd59, [%rd1];
	mov.b32 	%r33, 8;
	shl.b32 	%r34, %r33, %r51;
	cvt.s64.s32 	%rd60, %r34;
	and.b64  	%rd61, %rd59, %rd60;
	shl.b64 	%rd62, %rd61, %r32;
	ld.global.u64 	%rd63, [%rd2];
	and.b64  	%rd64, %rd63, %rd60;
	add.s32 	%r35, %r21, -1;
	shl.b64 	%rd65, %rd64, %r35;
	or.b64  	%rd66, %rd65, %rd62;
	ld.global.u64 	%rd67, [%rd3];
	and.b64  	%rd68, %rd67, %rd60;
	shl.b64 	%rd69, %rd68, %r21;
	or.b64  	%rd70, %rd66, %rd69;
	or.b64  	%rd113, %rd70, %rd58;
	st.global.u64 	[%rd4], %rd113;
	add.s32 	%r52, %r52, 4;
	add.s32 	%r51, %r51, 4;
	add.s64 	%rd112, %rd112, 8;
	setp.ne.s32 	%p5, %r52, 0;
	@%p5 bra 	$L__BB0_3;
$L__BB0_4:
	setp.eq.s32 	%p6, %r2, 0;
	@%p6 bra 	$L__BB0_9;
	setp.eq.s32 	%p7, %r2, 1;
	@%p7 bra 	$L__BB0_7;
	ld.global.u64 	%rd71, [%rd1];
	mov.b32 	%r36, 1;
	shl.b32 	%r37, %r36, %r54;
	cvt.s64.s32 	%rd72, %r37;
	and.b64  	%rd73, %rd71, %rd72;
	shl.b32 	%r38, %r54, 1;
	shl.b64 	%rd74, %rd73, %r38;
	ld.global.u64 	%rd75, [%rd2];
	and.b64  	%rd76, %rd75, %rd72;
	or.b32  	%r39, %r38, 1;
	shl.b64 	%rd77, %rd76, %r39;
	or.b64  	%rd78, %rd77, %rd74;
	ld.global.u64 	%rd79, [%rd3];
	and.b64  	%rd80, %rd79, %rd72;
	add.s32 	%r40, %r38, 2;
	shl.b64 	%rd81, %rd80, %r40;
	ld.global.u64 	%rd82, [%rd4];
	or.b64  	%rd83, %rd78, %rd82;
	or.b64  	%rd84, %rd83, %rd81;
	st.global.u64 	[%rd4], %rd84;
	ld.global.u64 	%rd85, [%rd1];
	mov.b32 	%r41, 2;
	shl.b32 	%r42, %r41, %r54;
	cvt.s64.s32 	%rd86, %r42;
	and.b64  	%rd87, %rd85, %rd86;
	shl.b64 	%rd88, %rd87, %r40;
	ld.global.u64 	%rd89, [%rd2];
	and.b64  	%rd90, %rd89, %rd86;
	add.s32 	%r43, %r38, 3;
	shl.b64 	%rd91, %rd90, %r43;
	or.b64  	%rd92, %rd91, %rd88;
	ld.global.u64 	%rd93, [%rd3];
	and.b64  	%rd94, %rd93, %rd86;
	add.s32 	%r44, %r38, 4;
	shl.b64 	%rd95, %rd94, %r44;
	or.b64  	%rd96, %rd92, %rd95;
	or.b64  	%rd97, %rd96, %rd84;
	st.global.u64 	[%rd4], %rd97;
	sub.s32 	%r54, %r40, %r54;
$L__BB0_7:
	and.b32  	%r45, %r12, 1;
	setp.eq.b32 	%p8, %r45, 1;
	not.pred 	%p9, %p8;
	@%p9 bra 	$L__BB0_9;
	ld.global.u64 	%rd98, [%rd1];
	mov.b32 	%r46, 1;
	shl.b32 	%r47, %r46, %r54;
	cvt.s64.s32 	%rd99, %r47;
	and.b64  	%rd100, %rd98, %rd99;
	shl.b32 	%r48, %r54, 1;
	shl.b64 	%rd101, %rd100, %r48;
	ld.global.u64 	%rd102, [%rd2];
	and.b64  	%rd103, %rd102, %rd99;
	or.b32  	%r49, %r48, 1;
	shl.b64 	%rd104, %rd103, %r49;
	or.b64  	%rd105, %rd104, %rd101;
	ld.global.u64 	%rd106, [%rd3];
	and.b64  	%rd107, %rd106, %rd99;
	add.s32 	%r50, %r48, 2;
	shl.b64 	%rd108, %rd107, %r50;
	ld.global.u64 	%rd109, [%rd4];
	or.b64  	%rd110, %rd105, %rd109;
	or.b64  	%rd111, %rd110, %rd108;
	st.global.u64 	[%rd4], %rd111;
$L__BB0_9:
	ret;

}


// ===== COMPILED SASS (sm_100) =====

	.target	sm_100

	.elftype	@"ET_EXEC"


//--------------------- .note.nv.tkinfo           --------------------------
	.section	.note.nv.tkinfo,"",@"SHT_NOTE"
	.sectionflags	@"SHF_NOTE_NV_TKINFO"
	.tkinfo
        /*0018*/ 	.word	0x00000002
        /*0030*/ 	.string	""
        /*0030*/ 	.string	"ptxas"
        /*0030*/ 	.string	"Cuda compilation tools, release 13.0, V13.0.88"
        /*0030*/ 	.string	"Build cuda_13.0.r13.0/compiler.36424714_0"
        /*0030*/ 	.string	"-arch sm_100 -m 64 "



//--------------------- .note.nv.cuinfo           --------------------------
	.section	.note.nv.cuinfo,"",@"SHT_NOTE"
	.sectionflags	@"SHF_NOTE_NV_CUINFO"
        /*0018*/ 	.short	0x0002
        /*001a*/ 	.short	0x0064
        /*001c*/ 	.short	0x0082
	.zero		2


//--------------------- .nv.info                  --------------------------
	.section	.nv.info,"",@"SHT_CUDA_INFO"
	.align	4


	//----- nvinfo : EIATTR_REGCOUNT
	.align		4
        /*0000*/ 	.byte	0x04, 0x2f
        /*0002*/ 	.short	(.L_1 - .L_0)
	.align		4
.L_0:
        /*0004*/ 	.word	index@(interleave)
        /*0008*/ 	.word	0x0000001c


	//----- nvinfo : EIATTR_FRAME_SIZE
	.align		4
.L_1:
        /*000c*/ 	.byte	0x04, 0x11
        /*000e*/ 	.short	(.L_3 - .L_2)
	.align		4
.L_2:
        /*0010*/ 	.word	index@(interleave)
        /*0014*/ 	.word	0x00000000


	//----- nvinfo : EIATTR_MIN_STACK_SIZE
	.align		4
.L_3:
        /*0018*/ 	.byte	0x04, 0x12
        /*001a*/ 	.short	(.L_5 - .L_4)
	.align		4
.L_4:
        /*001c*/ 	.word	index@(interleave)
        /*0020*/ 	.word	0x00000000
.L_5:


//--------------------- .nv.compat                --------------------------
	.section	.nv.compat,"",@"SHT_CUDA_COMPAT_INFO"
	.align	4
        /*0000*/ 	.byte	0x02, 0x09, 0x00, 0x00, 0x02, 0x02, 0x01, 0x00, 0x02, 0x05, 0x05, 0x00, 0x03, 0x07, 0x01, 0x01
        /*0010*/ 	.byte	0x02, 0x03, 0x00, 0x00, 0x02, 0x06, 0x01, 0x00, 0x04, 0x0b, 0x08, 0x00, 0x09, 0x00, 0x00, 0x00
        /*0020*/ 	.byte	0x00, 0x00, 0x00, 0x00


//--------------------- .nv.info.interleave       --------------------------
	.section	.nv.info.interleave,"",@"SHT_CUDA_INFO"
	.sectionflags	@""
	.align	4


	//----- nvinfo : EIATTR_CUDA_API_VERSION
	.align		4
        /*0000*/ 	.byte	0x04, 0x37
        /*0002*/ 	.short	(.L_7 - .L_6)
.L_6:
        /*0004*/ 	.word	0x00000082


	//----- nvinfo : EIATTR_KPARAM_INFO
	.align		4
.L_7:
        /*0008*/ 	.byte	0x04, 0x17
        /*000a*/ 	.short	(.L_9 - .L_8)
.L_8:
        /*000c*/ 	.word	0x00000000
        /*0010*/ 	.short	0x0005
        /*0012*/ 	.short	0x0028
        /*0014*/ 	.byte	0x00, 0xf5, 0x21, 0x00


	//----- nvinfo : EIATTR_KPARAM_INFO
	.align		4
.L_9:
        /*0018*/ 	.byte	0x04, 0x17
        /*001a*/ 	.short	(.L_11 - .L_10)
.L_10:
        /*001c*/ 	.word	0x00000000
        /*0020*/ 	.short	0x0004
        /*0022*/ 	.short	0x0020
        /*0024*/ 	.byte	0x00, 0xf0, 0x11, 0x00


	//----- nvinfo : EIATTR_KPARAM_INFO
	.align		4
.L_11:
        /*0028*/ 	.byte	0x04, 0x17
        /*002a*/ 	.short	(.L_13 - .L_12)
.L_12:
        /*002c*/ 	.word	0x00000000
        /*0030*/ 	.short	0x0003
        /*0032*/ 	.short	0x0018
        /*0034*/ 	.byte	0x00, 0xf5, 0x21, 0x00


	//----- nvinfo : EIATTR_KPARAM_INFO
	.align		4
.L_13:
        /*0038*/ 	.byte	0x04, 0x17
        /*003a*/ 	.short	(.L_15 - .L_14)
.L_14:
        /*003c*/ 	.word	0x00000000
        /*0040*/ 	.short	0x0002
        /*0042*/ 	.short	0x0010
        /*0044*/ 	.byte	0x00, 0xf5, 0x21, 0x00


	//----- nvinfo : EIATTR_KPARAM_INFO
	.align		4
.L_15:
        /*0048*/ 	.byte	0x04, 0x17
        /*004a*/ 	.short	(.L_17 - .L_16)
.L_16:
        /*004c*/ 	.word	0x00000000
        /*0050*/ 	.short	0x0001
        /*0052*/ 	.short	0x0008
        /*0054*/ 	.byte	0x00, 0xf5, 0x21, 0x00


	//----- nvinfo : EIATTR_KPARAM_INFO
	.align		4
.L_17:
        /*0058*/ 	.byte	0x04, 0x17
        /*005a*/ 	.short	(.L_19 - .L_18)
.L_18:
        /*005c*/ 	.word	0x00000000
        /*0060*/ 	.short	0x0000
        /*0062*/ 	.short	0x0000
        /*0064*/ 	.byte	0x00, 0xf0, 0x11, 0x00


	//----- nvinfo : EIATTR_SPARSE_MMA_MASK
	.align		4
.L_19:
        /*0068*/ 	.byte	0x03, 0x50
        /*006a*/ 	.short	0x0000


	//----- nvinfo : EIATTR_MAXREG_COUNT
	.align		4
        /*006c*/ 	.byte	0x03, 0x1b
        /*006e*/ 	.short	0x00ff


	//----- nvinfo : EIATTR_MERCURY_ISA_VERSION
	.align		4
        /*0070*/ 	.byte	0x03, 0x5f
        /*0072*/ 	.short	0x0101


	//----- nvinfo : EIATTR_VRC_CTA_INIT_COUNT
	.align		4
        /*0074*/ 	.byte	0x02, 0x4a
	.zero		1
	.zero		1


	//----- nvinfo : EIATTR_EXIT_INSTR_OFFSETS
	.align		4
        /*0078*/ 	.byte	0x04, 0x1c
        /*007a*/ 	.short	(.L_21 - .L_20)


	//   ....[0]....
.L_20:
        /*007c*/ 	.word	0x00000090


	//   ....[1]....
        /*0080*/ 	.word	0x000007a0


	//   ....[2]....
        /*0084*/ 	.word	0x00000b40


	//   ....[3]....
        /*0088*/ 	.word	0x00000d00


	//----- nvinfo : EIATTR_CBANK_PARAM_SIZE
	.align		4
.L_21:
        /*008c*/ 	.byte	0x03, 0x19
        /*008e*/ 	.short	0x0030


	//----- nvinfo : EIATTR_PARAM_CBANK
	.align		4
        /*0090*/ 	.byte	0x04, 0x0a
        /*0092*/ 	.short	(.L_23 - .L_22)
	.align		4
.L_22:
        /*0094*/ 	.word	index@(.nv.constant0.interleave)
        /*0098*/ 	.short	0x0380
        /*009a*/ 	.short	0x0030


	//----- nvinfo : EIATTR_SW_WAR
	.align		4
.L_23:
        /*009c*/ 	.byte	0x04, 0x36
        /*009e*/ 	.short	(.L_25 - .L_24)
.L_24:
        /*00a0*/ 	.word	0x00000008
.L_25:


//--------------------- .nv.callgraph             --------------------------
	.section	.nv.callgraph,"",@"SHT_CUDA_CALLGRAPH"
	.align	4
	.sectionentsize	8
	.align		4
        /*0000*/ 	.word	0x00000000
	.align		4
        /*0004*/ 	.word	0xffffffff
	.align		4
        /*0008*/ 	.word	0x00000000
	.align		4
        /*000c*/ 	.word	0xfffffffe
	.align		4
        /*0010*/ 	.word	0x00000000
	.align		4
        /*0014*/ 	.word	0xfffffffd
	.align		4
        /*0018*/ 	.word	0x00000000
	.align		4
        /*001c*/ 	.word	0xfffffffc


//--------------------- .text.interleave          --------------------------
	.section	.text.interleave,"ax",@progbits
	.align	128
        .global         interleave
        .type           interleave,@function
        .size           interleave,(.L_x_4 - interleave)
        .other          interleave,@"STO_CUDA_ENTRY STV_DEFAULT"
interleave:
.text.interleave:
[----:B------:R-:W-:Y:S01]  /*0000*/  LDC R1, c[0x0][0x37c] ;  /* 0x0000df00ff017b82 */ /* 0x000fe20000000800 */
[----:B------:R-:W0:Y:S07]  /*0010*/  S2R R0, SR_TID.X ;  /* 0x0000000000007919 */ /* 0x000e2e0000002100 */
[----:B------:R-:W0:Y:S01]  /*0020*/  S2UR UR4, SR_CTAID.X ;  /* 0x00000000000479c3 */ /* 0x000e220000002500 */
[----:B------:R-:W1:Y:S07]  /*0030*/  LDCU UR5, c[0x0][0x380] ;  /* 0x00007000ff0577ac */ /* 0x000e6e0008000800 */
[----:B------:R-:W0:Y:S08]  /*0040*/  LDC R11, c[0x0][0x360] ;  /* 0x0000d800ff0b7b82 */ /* 0x000e300000000800 */
[----:B------:R-:W2:Y:S01]  /*0050*/  LDC R10, c[0x0][0x3a0] ;  /* 0x0000e800ff0a7b82 */ /* 0x000ea20000000800 */
[----:B0-----:R-:W-:Y:S01]  /*0060*/  IMAD R11, R11, UR4, R0 ;  /* 0x000000040b0b7c24 */ /* 0x001fe2000f8e0200 */
[----:B--2---:R-:W-:-:S04]  /*0070*/  ISETP.GE.AND P0, PT, R10, 0x1, PT ;  /* 0x000000010a00780c */ /* 0x004fc80003f06270 */
[----:B-1----:R-:W-:-:S13]  /*0080*/  ISETP.GE.OR P0, PT, R11, UR5, !P0 ;  /* 0x000000050b007c0c */ /* 0x002fda000c706670 */
[----:B------:R-:W-:Y:S05]  /*0090*/  @P0 EXIT ;  /* 0x000000000000094d */ /* 0x000fea0003800000 */
[----:B------:R-:W0:Y:S01]  /*00a0*/  LDC.64 R4, c[0x0][0x388] ;  /* 0x0000e200ff047b82 */ /* 0x000e220000000a00 */
[C---:B------:R-:W-:Y:S01]  /*00b0*/  ISETP.GE.U32.AND P1, PT, R10.reuse, 0x4, PT ;  /* 0x000000040a00780c */ /* 0x040fe20003f26070 */
[----:B------:R-:W1:Y:S01]  /*00c0*/  LDCU.64 UR10, c[0x0][0x358] ;  /* 0x00006b00ff0a77ac */ /* 0x000e620008000a00 */
[----:B------:R-:W-:Y:S01]  /*00d0*/  LOP3.LUT R20, R10, 0x3, RZ, 0xc0, !PT ;  /* 0x000000030a147812 */ /* 0x000fe200078ec0ff */
[----:B------:R-:W-:-:S03]  /*00e0*/  IMAD.MOV.U32 R0, RZ, RZ, RZ ;  /* 0x000000ffff007224 */ /* 0x000fc600078e00ff */
[----:B------:R-:W-:Y:S01]  /*00f0*/  ISETP.NE.AND P0, PT, R20, RZ, PT ;  /* 0x000000ff1400720c */ /* 0x000fe20003f05270 */
[----:B------:R-:W2:Y:S08]  /*0100*/  LDC.64 R6, c[0x0][0x390] ;  /* 0x0000e400ff067b82 */ /* 0x000eb00000000a00 */
[----:B------:R-:W3:Y:S08]  /*0110*/  LDC.64 R8, c[0x0][0x398] ;  /* 0x0000e600ff087b82 */ /* 0x000ef00000000a00 */
[----:B------:R-:W4:Y:S01]  /*0120*/  LDC.64 R2, c[0x0][0x3a8] ;  /* 0x0000ea00ff027b82 */ /* 0x000f220000000a00 */
[----:B0-----:R-:W-:-:S04]  /*0130*/  IMAD.WIDE R4, R11, 0x8, R4 ;  /* 0x000000080b047825 */ /* 0x001fc800078e0204 */
[----:B--2---:R-:W-:-:S04]  /*0140*/  IMAD.WIDE R6, R11, 0x8, R6 ;  /* 0x000000080b067825 */ /* 0x004fc800078e0206 */
[----:B---3--:R-:W-:-:S04]  /*0150*/  IMAD.WIDE R8, R11, 0x8, R8 ;  /* 0x000000080b087825 */ /* 0x008fc800078e0208 */
[----:B----4-:R-:W-:Y:S01]  /*0160*/  IMAD.WIDE R2, R11, 0x8, R2 ;  /* 0x000000080b027825 */ /* 0x010fe200078e0202 */
[----:B-1----:R-:W-:Y:S06]  /*0170*/  @!P1 BRA `(.L_x_0) ;  /* 0x0000000400889947 */ /* 0x002fec0003800000 */
[----:B------:R0:W5:Y:S01]  /*0180*/  LDG.E.64 R12, desc[UR10][R2.64] ;  /* 0x0000000a020c7981 */ /* 0x000162000c1e1b00 */
[----:B------:R-:W-:Y:S01]  /*0190*/  LOP3.LUT R0, R10, 0x7ffffffc, RZ, 0xc0, !PT ;  /* 0x7ffffffc0a007812 */ /* 0x000fe200078ec0ff */
[----:B------:R-:W-:Y:S01]  /*01a0*/  UMOV UR4, URZ ;  /* 0x000000ff00047c82 */ /* 0x000fe20008000000 */
[----:B------:R-:W-:-:S03]  /*01b0*/  UMOV UR9, 0x8 ;  /* 0x0000000800097882 */ /* 0x000fc60000000000 */
[----:B------:R-:W-:-:S07]  /*01c0*/  IMAD.MOV R11, RZ, RZ, -R0 ;  /* 0x000000ffff0b7224 */ /* 0x000fce00078e0a00 */
.L_x_1:
[----:B------:R-:W2:Y:S04]  /*01d0*/  LDG.E R14, desc[UR10][R4.64] ;  /* 0x0000000a040e7981 */ /* 0x000ea8000c1e1900 */
[----:B------:R-:W3:Y:S04]  /*01e0*/  LDG.E R15, desc[UR10][R6.64] ;  /* 0x0000000a060f7981 */ /* 0x000ee8000c1e1900 */
[----:B------:R-:W4:Y:S01]  /*01f0*/  LDG.E R16, desc[UR10][R8.64] ;  /* 0x0000000a08107981 */ /* 0x000f22000c1e1900 */
[----:B------:R-:W-:Y:S01]  /*0200*/  UMOV UR5, 0x1 ;  /* 0x0000000100057882 */ /* 0x000fe20000000000 */
[----:B------:R-:W-:-:S02]  /*0210*/  UIADD3 UR6, UPT, UPT, UR9, -0x8, URZ ;  /* 0xfffffff809067890 */ /* 0x000fc4000fffe0ff */
[----:B------:R-:W-:Y:S02]  /*0220*/  USHF.L.U32 UR5, UR5, UR4, URZ ;  /* 0x0000000405057299 */ /* 0x000fe400080006ff */
[----:B------:R-:W-:Y:S02]  /*0230*/  UIADD3 UR7, UPT, UPT, UR9, -0x7, URZ ;  /* 0xfffffff909077890 */ /* 0x000fe4000fffe0ff */
[----:B------:R-:W-:Y:S02]  /*0240*/  UIADD3 UR8, UPT, UPT, UR9, -0x6, URZ ;  /* 0xfffffffa09087890 */ /* 0x000fe4000fffe0ff */
[----:B--2---:R-:W-:Y:S02]  /*0250*/  LOP3.LUT R18, R14, UR5, RZ, 0xc0, !PT ;  /* 0x000000050e127c12 */ /* 0x004fe4000f8ec0ff */
[----:B---3--:R-:W-:Y:S02]  /*0260*/  LOP3.LUT R17, R15, UR5, RZ, 0xc0, !PT ;  /* 0x000000050f117c12 */ /* 0x008fe4000f8ec0ff */
[----:B------:R-:W-:-:S02]  /*0270*/  SHF.L.U32 R14, R18, UR6, RZ ;  /* 0x00000006120e7c19 */ /* 0x000fc400080006ff */
[C---:B------:R-:W-:Y:S02]  /*0280*/  SHF.L.U32 R15, R17.reuse, UR7, RZ ;  /* 0x00000007110f7c19 */ /* 0x040fe400080006ff */
[----:B----4-:R-:W-:Y:S02]  /*0290*/  LOP3.LUT R16, R16, UR5, RZ, 0xc0, !PT ;  /* 0x0000000510107c12 */ /* 0x010fe4000f8ec0ff */
[----:B------:R-:W-:Y:S02]  /*02a0*/  SHF.L.U64.HI R18, R18, UR6, RZ ;  /* 0x0000000612127c19 */ /* 0x000fe400080102ff */
[----:B------:R-:W-:Y:S02]  /*02b0*/  SHF.L.U64.HI R17, R17, UR7, RZ ;  /* 0x0000000711117c19 */ /* 0x000fe400080102ff */
[----:B-1---5:R-:W-:Y:S02]  /*02c0*/  LOP3.LUT R12, R12, R15, R14, 0xfe, !PT ;  /* 0x0000000f0c0c7212 */ /* 0x022fe400078efe0e */
[----:B------:R-:W-:-:S02]  /*02d0*/  SHF.L.U32 R15, R16, UR8, RZ ;  /* 0x00000008100f7c19 */ /* 0x000fc400080006ff */
[----:B------:R-:W-:Y:S02]  /*02e0*/  LOP3.LUT R13, R13, R17, R18, 0xfe, !PT ;  /* 0x000000110d0d7212 */ /* 0x000fe400078efe12 */
[----:B------:R-:W-:Y:S02]  /*02f0*/  SHF.L.U64.HI R14, R16, UR8, RZ ;  /* 0x00000008100e7c19 */ /* 0x000fe400080102ff */
[----:B------:R-:W-:Y:S02]  /*0300*/  LOP3.LUT R12, R12, R15, RZ, 0xfc, !PT ;  /* 0x0000000f0c0c7212 */ /* 0x000fe400078efcff */
[----:B------:R-:W-:-:S05]  /*0310*/  LOP3.LUT R13, R13, R14, RZ, 0xfc, !PT ;  /* 0x0000000e0d0d7212 */ /* 0x000fca00078efcff */
[----:B------:R1:W-:Y:S04]  /*0320*/  STG.E.64 desc[UR10][R2.64], R12 ;  /* 0x0000000c02007986 */ /* 0x0003e8000c101b0a */
[----:B------:R-:W2:Y:S04]  /*0330*/  LDG.E R14, desc[UR10][R4.64] ;  /* 0x0000000a040e7981 */ /* 0x000ea8000c1e1900 */
[----:B------:R-:W3:Y:S04]  /*0340*/  LDG.E R15, desc[UR10][R6.64] ;  /* 0x0000000a060f7981 */ /* 0x000ee8000c1e1900 */
[----:B------:R-:W4:Y:S01]  /*0350*/  LDG.E R16, desc[UR10][R8.64] ;  /* 0x0000000a08107981 */ /* 0x000f22000c1e1900 */
[----:B------:R-:W-:Y:S01]  /*0360*/  UMOV UR5, 0x2 ;  /* 0x0000000200057882 */ /* 0x000fe20000000000 */
[----:B------:R-:W-:-:S02]  /*0370*/  UIADD3 UR6, UPT, UPT, UR9, -0x5, URZ ;  /* 0xfffffffb09067890 */ /* 0x000fc4000fffe0ff */
[----:B------:R-:W-:Y:S02]  /*0380*/  USHF.L.U32 UR5, UR5, UR4, URZ ;  /* 0x0000000405057299 */ /* 0x000fe400080006ff */
[----:B------:R-:W-:-:S04]  /*0390*/  UIADD3 UR7, UPT, UPT, UR9, -0x4, URZ ;  /* 0xfffffffc09077890 */ /* 0x000fc8000fffe0ff */
[----:B--2---:R-:W-:Y:S02]  /*03a0*/  LOP3.LUT R14, R14, UR5, RZ, 0xc0, !PT ;  /* 0x000000050e0e7c12 */ /* 0x004fe4000f8ec0ff */
[----:B---3--:R-:W-:Y:S02]  /*03b0*/  LOP3.LUT R15, R15, UR5, RZ, 0xc0, !PT ;  /* 0x000000050f0f7c12 */ /* 0x008fe4000f8ec0ff */
[----:B------:R-:W-:Y:S02]  /*03c0*/  SHF.L.U64.HI R21, R14, UR8, RZ ;  /* 0x000000080e157c19 */ /* 0x000fe400080102ff */
[----:B----4-:R-:W-:Y:S02]  /*03d0*/  LOP3.LUT R16, R16, UR5, RZ, 0xc0, !PT ;  /* 0x0000000510107c12 */ /* 0x010fe4000f8ec0ff */
[----:B------:R-:W-:Y:S02]  /*03e0*/  SHF.L.U32 R19, R14, UR8, RZ ;  /* 0x000000080e137c19 */ /* 0x000fe400080006ff */
[----:B------:R-:W-:-:S02]  /*03f0*/  SHF.L.U64.HI R18, R15, UR6, RZ ;  /* 0x000000060f127c19 */ /* 0x000fc400080102ff */
[----:B------:R-:W-:Y:S02]  /*0400*/  SHF.L.U32 R14, R15, UR6, RZ ;  /* 0x000000060f0e7c19 */ /* 0x000fe400080006ff */
[C---:B------:R-:W-:Y:S02]  /*0410*/  SHF.L.U32 R15, R16.reuse, UR7, RZ ;  /* 0x00000007100f7c19 */ /* 0x040fe400080006ff */
[----:B------:R-:W-:Y:S02]  /*0420*/  SHF.L.U64.HI R17, R16, UR7, RZ ;  /* 0x0000000710117c19 */ /* 0x000fe400080102ff */
[----:B------:R-:W-:Y:S02]  /*0430*/  LOP3.LUT R15, R15, R14, R19, 0xfe, !PT ;  /* 0x0000000e0f0f7212 */ /* 0x000fe400078efe13 */
[----:B------:R-:W-:Y:S02]  /*0440*/  LOP3.LUT R17, R17, R18, R21, 0xfe, !PT ;  /* 0x0000001211117212 */ /* 0x000fe400078efe15 */
[----:B-1----:R-:W-:-:S02]  /*0450*/  LOP3.LUT R12, R15, R12, RZ, 0xfc, !PT ;  /* 0x0000000c0f0c7212 */ /* 0x002fc400078efcff */
        /* <DEDUP_REMOVED lines=23> */
[----:B------:R-:W2:Y:S04]  /*05d0*/  LDG.E.64 R18, desc[UR10][R4.64] ;  /* 0x0000000a04127981 */ /* 0x000ea8000c1e1b00 */
[----:B------:R-:W3:Y:S04]  /*05e0*/  LDG.E.64 R16, desc[UR10][R6.64] ;  /* 0x0000000a06107981 */ /* 0x000ee8000c1e1b00 */
[----:B------:R-:W4:Y:S01]  /*05f0*/  LDG.E.64 R14, desc[UR10][R8.64] ;  /* 0x0000000a080e7981 */ /* 0x000f22000c1e1b00 */
[----:B------:R-:W-:Y:S01]  /*0600*/  UMOV UR5, 0x8 ;  /* 0x0000000800057882 */ /* 0x000fe20000000000 */
[----:B------:R-:W-:Y:S01]  /*0610*/  UIADD3 UR6, UPT, UPT, UR9, -0x1, URZ ;  /* 0xffffffff09067890 */ /* 0x000fe2000fffe0ff */
[----:B------:R-:W-:Y:S01]  /*0620*/  VIADD R11, R11, 0x4 ;  /* 0x000000040b0b7836 */ /* 0x000fe20000000000 */
[----:B------:R-:W-:-:S02]  /*0630*/  USHF.L.U32 UR5, UR5, UR4, URZ ;  /* 0x0000000405057299 */ /* 0x000fc400080006ff */
[----:B------:R-:W-:Y:S02]  /*0640*/  UIADD3 UR4, UPT, UPT, UR4, 0x4, URZ ;  /* 0x0000000404047890 */ /* 0x000fe4000fffe0ff */
[----:B------:R-:W-:Y:S01]  /*0650*/  USHF.R.S32.HI UR7, URZ, 0x1f, UR5 ;  /* 0x0000001fff077899 */ /* 0x000fe20008011405 */
[----:B------:R-:W-:-:S05]  /*0660*/  ISETP.NE.AND P1, PT, R11, RZ, PT ;  /* 0x000000ff0b00720c */ /* 0x000fca0003f25270 */
[----:B--2---:R-:W-:Y:S02]  /*0670*/  LOP3.LUT R22, R19, UR7, RZ, 0xc0, !PT ;  /* 0x0000000713167c12 */ /* 0x004fe4000f8ec0ff */
[----:B------:R-:W-:Y:S02]  /*0680*/  LOP3.LUT R21, R18, UR5, RZ, 0xc0, !PT ;  /* 0x0000000512157c12 */ /* 0x000fe4000f8ec0ff */
[----:B---3--:R-:W-:Y:S02]  /*0690*/  LOP3.LUT R19, R17, UR7, RZ, 0xc0, !PT ;  /* 0x0000000711137c12 */ /* 0x008fe4000f8ec0ff */
[----:B------:R-:W-:Y:S02]  /*06a0*/  LOP3.LUT R16, R16, UR5, RZ, 0xc0, !PT ;  /* 0x0000000510107c12 */ /* 0x000fe4000f8ec0ff */
[----:B----4-:R-:W-:Y:S02]  /*06b0*/  LOP3.LUT R17, R14, UR5, RZ, 0xc0, !PT ;  /* 0x000000050e117c12 */ /* 0x010fe4000f8ec0ff */
[----:B------:R-:W-:-:S02]  /*06c0*/  LOP3.LUT R14, R15, UR7, RZ, 0xc0, !PT ;  /* 0x000000070f0e7c12 */ /* 0x000fc4000f8ec0ff */
[----:B------:R-:W-:Y:S02]  /*06d0*/  SHF.L.U64.HI R22, R21, UR8, R22 ;  /* 0x0000000815167c19 */ /* 0x000fe40008010216 */
[C---:B------:R-:W-:Y:S02]  /*06e0*/  SHF.L.U64.HI R18, R16.reuse, UR6, R19 ;  /* 0x0000000610127c19 */ /* 0x040fe40008010213 */
[----:B------:R-:W-:Y:S02]  /*06f0*/  SHF.L.U32 R15, R17, UR9, RZ ;  /* 0x00000009110f7c19 */ /* 0x000fe400080006ff */
[----:B------:R-:W-:Y:S02]  /*0700*/  SHF.L.U32 R21, R21, UR8, RZ ;  /* 0x0000000815157c19 */ /* 0x000fe400080006ff */
[----:B------:R-:W-:Y:S02]  /*0710*/  SHF.L.U32 R16, R16, UR6, RZ ;  /* 0x0000000610107c19 */ /* 0x000fe400080006ff */
[----:B------:R-:W-:Y:S01]  /*0720*/  SHF.L.U64.HI R17, R17, UR9, R14 ;  /* 0x0000000911117c19 */ /* 0x000fe2000801020e */
[----:B------:R-:W-:Y:S01]  /*0730*/  UIADD3 UR9, UPT, UPT, UR9, 0x8, URZ ;  /* 0x0000000809097890 */ /* 0x000fe2000fffe0ff */
[----:B------:R-:W-:-:S02]  /*0740*/  LOP3.LUT R15, R15, R16, R21, 0xfe, !PT ;  /* 0x000000100f0f7212 */ /* 0x000fc400078efe15 */
[----:B------:R-:W-:Y:S02]  /*0750*/  LOP3.LUT R17, R17, R18, R22, 0xfe, !PT ;  /* 0x0000001211117212 */ /* 0x000fe400078efe16 */
[----:B-1----:R-:W-:Y:S02]  /*0760*/  LOP3.LUT R12, R15, R12, RZ, 0xfc, !PT ;  /* 0x0000000c0f0c7212 */ /* 0x002fe400078efcff */
[----:B------:R-:W-:-:S05]  /*0770*/  LOP3.LUT R13, R17, R13, RZ, 0xfc, !PT ;  /* 0x0000000d110d7212 */ /* 0x000fca00078efcff */
[----:B------:R1:W-:Y:S01]  /*0780*/  STG.E.64 desc[UR10][R2.64], R12 ;  /* 0x0000000c02007986 */ /* 0x0003e2000c101b0a */
[----:B------:R-:W-:Y:S05]  /*0790*/  @P1 BRA `(.L_x_1) ;  /* 0xfffffff8008c1947 */ /* 0x000fea000383ffff */
.L_x_0:
[----:B------:R-:W-:Y:S05]  /*07a0*/  @!P0 EXIT ;  /* 0x000000000000894d */ /* 0x000fea0003800000 */
[----:B------:R-:W-:Y:S02]  /*07b0*/  ISETP.NE.AND P0, PT, R20, 0x1, PT ;  /* 0x000000011400780c */ /* 0x000fe40003f05270 */
[----:B------:R-:W-:-:S04]  /*07c0*/  LOP3.LUT R10, R10, 0x1, RZ, 0xc0, !PT ;  /* 0x000000010a0a7812 */ /* 0x000fc800078ec0ff */
[----:B------:R-:W-:-:S07]  /*07d0*/  ISETP.NE.U32.AND P1, PT, R10, 0x1, PT ;  /* 0x000000010a00780c */ /* 0x000fce0003f25070 */
[----:B------:R-:W-:Y:S06]  /*07e0*/  @!P0 BRA `(.L_x_2) ;  /* 0x0000000000d48947 */ /* 0x000fec0003800000 */
[----:B------:R-:W2:Y:S04]  /*07f0*/  LDG.E.64 R22, desc[UR10][R6.64] ;  /* 0x0000000a06167981 */ /* 0x000ea8000c1e1b00 */
[----:B------:R-:W3:Y:S04]  /*0800*/  LDG.E.64 R16, desc[UR10][R4.64] ;  /* 0x0000000a04107981 */ /* 0x000ee8000c1e1b00 */
[----:B------:R-:W4:Y:S04]  /*0810*/  LDG.E.64 R14, desc[UR10][R8.64] ;  /* 0x0000000a080e7981 */ /* 0x000f28000c1e1b00 */
[----:B-1----:R-:W5:Y:S01]  /*0820*/  LDG.E.64 R12, desc[UR10][R2.64] ;  /* 0x0000000a020c7981 */ /* 0x002f62000c1e1b00 */
[----:B------:R-:W-:-:S02]  /*0830*/  IMAD.MOV.U32 R21, RZ, RZ, 0x1 ;  /* 0x00000001ff157424 */ /* 0x000fc400078e00ff */
[----:B------:R-:W-:-:S03]  /*0840*/  IMAD.SHL.U32 R10, R0, 0x2, RZ ;  /* 0x00000002000a7824 */ /* 0x000fc600078e00ff */
[----:B------:R-:W-:Y:S01]  /*0850*/  SHF.L.U32 R21, R21, R0, RZ ;  /* 0x0000000015157219 */ /* 0x000fe200000006ff */
[----:B------:R-:W-:-:S03]  /*0860*/  VIADD R11, R10, 0x1 ;  /* 0x000000010a0b7836 */ /* 0x000fc60000000000 */
[----:B------:R-:W-:Y:S02]  /*0870*/  SHF.R.S32.HI R19, RZ, 0x1f, R21 ;  /* 0x0000001fff137819 */ /* 0x000fe40000011415 */
[----:B--2---:R-:W-:Y:S02]  /*0880*/  LOP3.LUT R18, R22, R21, RZ, 0xc0, !PT ;  /* 0x0000001516127212 */ /* 0x004fe400078ec0ff */
[----:B------:R-:W-:Y:S02]  /*0890*/  LOP3.LUT R23, R23, R19, RZ, 0xc0, !PT ;  /* 0x0000001317177212 */ /* 0x000fe400078ec0ff */
[----:B---3--:R-:W-:Y:S02]  /*08a0*/  LOP3.LUT R25, R16, R21, RZ, 0xc0, !PT ;  /* 0x0000001510197212 */ /* 0x008fe400078ec0ff */
[----:B------:R-:W-:Y:S02]  /*08b0*/  LOP3.LUT R16, R17, R19, RZ, 0xc0, !PT ;  /* 0x0000001311107212 */ /* 0x000fe400078ec0ff */
[----:B------:R-:W-:-:S02]  /*08c0*/  SHF.L.U32 R17, R18, R11, RZ ;  /* 0x0000000b12117219 */ /* 0x000fc400000006ff */
[----:B------:R-:W-:Y:S01]  /*08d0*/  SHF.L.U64.HI R23, R18, R11, R23 ;  /* 0x0000000b12177219 */ /* 0x000fe20000010217 */
[----:B------:R-:W-:Y:S01]  /*08e0*/  VIADD R11, R10, 0x2 ;  /* 0x000000020a0b7836 */ /* 0x000fe20000000000 */
[CC--:B------:R-:W-:Y:S02]  /*08f0*/  SHF.L.U64.HI R18, R25.reuse, R10.reuse, R16 ;  /* 0x0000000a19127219 */ /* 0x0c0fe40000010210 */
[----:B----4-:R-:W-:Y:S02]  /*0900*/  LOP3.LUT R14, R14, R21, RZ, 0xc0, !PT ;  /* 0x000000150e0e7212 */ /* 0x010fe400078ec0ff */
[----:B------:R-:W-:Y:S02]  /*0910*/  SHF.L.U32 R16, R25, R10, RZ ;  /* 0x0000000a19107219 */ /* 0x000fe400000006ff */
[----:B------:R-:W-:Y:S02]  /*0920*/  LOP3.LUT R19, R15, R19, RZ, 0xc0, !PT ;  /* 0x000000130f137212 */ /* 0x000fe400078ec0ff */
[----:B------:R-:W-:-:S02]  /*0930*/  SHF.L.U32 R15, R14, R11, RZ ;  /* 0x0000000b0e0f7219 */ /* 0x000fc400000006ff */
[----:B-----5:R-:W-:Y:S02]  /*0940*/  LOP3.LUT R12, R12, R17, R16, 0xfe, !PT ;  /* 0x000000110c0c7212 */ /* 0x020fe400078efe10 */
[----:B------:R-:W-:Y:S02]  /*0950*/  LOP3.LUT R13, R13, R23, R18, 0xfe, !PT ;  /* 0x000000170d0d7212 */ /* 0x000fe400078efe12 */
[----:B------:R-:W-:Y:S02]  /*0960*/  SHF.L.U64.HI R14, R14, R11, R19 ;  /* 0x0000000b0e0e7219 */ /* 0x000fe40000010213 */
[----:B------:R-:W-:Y:S02]  /*0970*/  LOP3.LUT R12, R12, R15, RZ, 0xfc, !PT ;  /* 0x0000000f0c0c7212 */ /* 0x000fe400078efcff */
[----:B------:R-:W-:-:S05]  /*0980*/  LOP3.LUT R13, R13, R14, RZ, 0xfc, !PT ;  /* 0x0000000e0d0d7212 */ /* 0x000fca00078efcff */
[----:B------:R1:W-:Y:S04]  /*0990*/  STG.E.64 desc[UR10][R2.64], R12 ;  /* 0x0000000c02007986 */ /* 0x0003e8000c101b0a */
[----:B------:R-:W2:Y:S04]  /*09a0*/  LDG.E.64 R20, desc[UR10][R6.64] ;  /* 0x0000000a06147981 */ /* 0x000ea8000c1e1b00 */
[----:B------:R-:W3:Y:S04]  /*09b0*/  LDG.E.64 R16, desc[UR10][R4.64] ;  /* 0x0000000a04107981 */ /* 0x000ee8000c1e1b00 */
[----:B------:R-:W4:Y:S01]  /*09c0*/  LDG.E.64 R14, desc[UR10][R8.64] ;  /* 0x0000000a080e7981 */ /* 0x000f22000c1e1b00 */
[----:B------:R-:W-:-:S05]  /*09d0*/  IMAD.MOV.U32 R23, RZ, RZ, 0x2 ;  /* 0x00000002ff177424 */ /* 0x000fca00078e00ff */
[----:B------:R-:W-:Y:S01]  /*09e0*/  SHF.L.U32 R23, R23, R0, RZ ;  /* 0x0000000017177219 */ /* 0x000fe200000006ff */
[----:B------:R-:W-:-:S03]  /*09f0*/  IMAD.IADD R0, R11, 0x1, -R0 ;  /* 0x000000010b007824 */ /* 0x000fc600078e0a00 */
[----:B------:R-:W-:Y:S02]  /*0a00*/  SHF.R.S32.HI R19, RZ, 0x1f, R23 ;  /* 0x0000001fff137819 */ /* 0x000fe40000011417 */
[----:B--2---:R-:W-:Y:S01]  /*0a10*/  LOP3.LUT R25, R20, R23, RZ, 0xc0, !PT ;  /* 0x0000001714197212 */ /* 0x004fe200078ec0ff */
[C---:B------:R-:W-:Y:S01]  /*0a20*/  VIADD R20, R10.reuse, 0x3 ;  /* 0x000000030a147836 */ /* 0x040fe20000000000 */
[-C--:B------:R-:W-:Y:S01]  /*0a30*/  LOP3.LUT R21, R21, R19.reuse, RZ, 0xc0, !PT ;  /* 0x0000001315157212 */ /* 0x080fe200078ec0ff */
[----:B------:R-:W-:Y:S01]  /*0a40*/  VIADD R10, R10, 0x4 ;  /* 0x000000040a0a7836 */ /* 0x000fe20000000000 */
[----:B---3--:R-:W-:Y:S02]  /*0a50*/  LOP3.LUT R22, R17, R19, RZ, 0xc0, !PT ;  /* 0x0000001311167212 */ /* 0x008fe400078ec0ff */
[-C--:B------:R-:W-:Y:S02]  /*0a60*/  LOP3.LUT R18, R16, R23.reuse, RZ, 0xc0, !PT ;  /* 0x0000001710127212 */ /* 0x080fe400078ec0ff */
[----:B----4-:R-:W-:-:S02]  /*0a70*/  LOP3.LUT R17, R14, R23, RZ, 0xc0, !PT ;  /* 0x000000170e117212 */ /* 0x010fc400078ec0ff */
[----:B------:R-:W-:Y:S02]  /*0a80*/  LOP3.LUT R14, R15, R19, RZ, 0xc0, !PT ;  /* 0x000000130f0e7212 */ /* 0x000fe400078ec0ff */
[----:B------:R-:W-:Y:S02]  /*0a90*/  SHF.L.U64.HI R16, R25, R20, R21 ;  /* 0x0000001419107219 */ /* 0x000fe40000010215 */
[CC--:B------:R-:W-:Y:S02]  /*0aa0*/  SHF.L.U64.HI R19, R18.reuse, R11.reuse, R22 ;  /* 0x0000000b12137219 */ /* 0x0c0fe40000010216 */
[----:B------:R-:W-:Y:S02]  /*0ab0*/  SHF.L.U32 R15, R17, R10, RZ ;  /* 0x0000000a110f7219 */ /* 0x000fe400000006ff */
[----:B------:R-:W-:Y:S02]  /*0ac0*/  SHF.L.U32 R20, R25, R20, RZ ;  /* 0x0000001419147219 */ /* 0x000fe400000006ff */
[----:B------:R-:W-:-:S02]  /*0ad0*/  SHF.L.U32 R18, R18, R11, RZ ;  /* 0x0000000b12127219 */ /* 0x000fc400000006ff */
[----:B------:R-:W-:Y:S02]  /*0ae0*/  SHF.L.U64.HI R17, R17, R10, R14 ;  /* 0x0000000a11117219 */ /* 0x000fe4000001020e */
[----:B------:R-:W-:Y:S02]  /*0af0*/  LOP3.LUT R15, R15, R20, R18, 0xfe, !PT ;  /* 0x000000140f0f7212 */ /* 0x000fe400078efe12 */
[----:B------:R-:W-:Y:S02]  /*0b00*/  LOP3.LUT R17, R17, R16, R19, 0xfe, !PT ;  /* 0x0000001011117212 */ /* 0x000fe400078efe13 */
[----:B-1----:R-:W-:Y:S02]  /*0b10*/  LOP3.LUT R12, R15, R12, RZ, 0xfc, !PT ;  /* 0x0000000c0f0c7212 */ /* 0x002fe400078efcff */
[----:B------:R-:W-:-:S05]  /*0b20*/  LOP3.LUT R13, R17, R13, RZ, 0xfc, !PT ;  /* 0x0000000d110d7212 */ /* 0x000fca00078efcff */
[----:B------:R2:W-:Y:S02]  /*0b30*/  STG.E.64 desc[UR10][R2.64], R12 ;  /* 0x0000000c02007986 */ /* 0x0005e4000c101b0a */
.L_x_2:
[----:B------:R-:W-:Y:S05]  /*0b40*/  @P1 EXIT ;  /* 0x000000000000194d */ /* 0x000fea0003800000 */
[----:B------:R-:W3:Y:S04]  /*0b50*/  LDG.E.64 R4, desc[UR10][R4.64] ;  /* 0x0000000a04047981 */ /* 0x000ee8000c1e1b00 */
[----:B------:R-:W4:Y:S04]  /*0b60*/  LDG.E.64 R6, desc[UR10][R6.64] ;  /* 0x0000000a06067981 */ /* 0x000f28000c1e1b00 */
[----:B------:R-:W5:Y:S04]  /*0b70*/  LDG.E.64 R8, desc[UR10][R8.64] ;  /* 0x0000000a08087981 */ /* 0x000f68000c1e1b00 */
[----:B------:R-:W5:Y:S01]  /*0b80*/  LDG.E.64 R10, desc[UR10][R2.64] ;  /* 0x0000000a020a7981 */ /* 0x000f62000c1e1b00 */
[----:B-12---:R-:W-:-:S05]  /*0b90*/  IMAD.MOV.U32 R13, RZ, RZ, 0x1 ;  /* 0x00000001ff0d7424 */ /* 0x006fca00078e00ff */
[----:B------:R-:W-:Y:S01]  /*0ba0*/  SHF.L.U32 R13, R13, R0, RZ ;  /* 0x000000000d0d7219 */ /* 0x000fe200000006ff */
[----:B------:R-:W-:-:S03]  /*0bb0*/  IMAD.SHL.U32 R0, R0, 0x2, RZ ;  /* 0x0000000200007824 */ /* 0x000fc600078e00ff */
[----:B------:R-:W-:Y:S02]  /*0bc0*/  SHF.R.S32.HI R15, RZ, 0x1f, R13 ;  /* 0x0000001fff0f7819 */ /* 0x000fe4000001140d */
[----:B---3--:R-:W-:Y:S01]  /*0bd0*/  LOP3.LUT R19, R4, R13, RZ, 0xc0, !PT ;  /* 0x0000000d04137212 */ /* 0x008fe200078ec0ff */
[----:B------:R-:W-:Y:S01]  /*0be0*/  VIADD R4, R0, 0x1 ;  /* 0x0000000100047836 */ /* 0x000fe20000000000 */
[----:B------:R-:W-:Y:S02]  /*0bf0*/  LOP3.LUT R12, R5, R15, RZ, 0xc0, !PT ;  /* 0x0000000f050c7212 */ /* 0x000fe400078ec0ff */
[----:B----4-:R-:W-:Y:S02]  /*0c00*/  LOP3.LUT R17, R6, R13, RZ, 0xc0, !PT ;  /* 0x0000000d06117212 */ /* 0x010fe400078ec0ff */
[----:B------:R-:W-:Y:S02]  /*0c10*/  LOP3.LUT R5, R7, R15, RZ, 0xc0, !PT ;  /* 0x0000000f07057212 */ /* 0x000fe400078ec0ff */
[----:B------:R-:W-:-:S02]  /*0c20*/  SHF.L.U64.HI R12, R19, R0, R12 ;  /* 0x00000000130c7219 */ /* 0x000fc4000001020c */
[----:B------:R-:W-:Y:S01]  /*0c30*/  SHF.L.U32 R6, R19, R0, RZ ;  /* 0x0000000013067219 */ /* 0x000fe200000006ff */
[----:B------:R-:W-:Y:S01]  /*0c40*/  VIADD R0, R0, 0x2 ;  /* 0x0000000200007836 */ /* 0x000fe20000000000 */
[----:B-----5:R-:W-:Y:S02]  /*0c50*/  LOP3.LUT R7, R8, R13, RZ, 0xc0, !PT ;  /* 0x0000000d08077212 */ /* 0x020fe400078ec0ff */
[----:B------:R-:W-:Y:S02]  /*0c60*/  LOP3.LUT R8, R9, R15, RZ, 0xc0, !PT ;  /* 0x0000000f09087212 */ /* 0x000fe400078ec0ff */
[CC--:B------:R-:W-:Y:S02]  /*0c70*/  SHF.L.U32 R9, R17.reuse, R4.reuse, RZ ;  /* 0x0000000411097219 */ /* 0x0c0fe400000006ff */
[----:B------:R-:W-:Y:S02]  /*0c80*/  SHF.L.U64.HI R13, R17, R4, R5 ;  /* 0x00000004110d7219 */ /* 0x000fe40000010205 */
[----:B------:R-:W-:-:S02]  /*0c90*/  SHF.L.U32 R5, R7, R0, RZ ;  /* 0x0000000007057219 */ /* 0x000fc400000006ff */
[----:B------:R-:W-:Y:S02]  /*0ca0*/  LOP3.LUT R4, R10, R9, R6, 0xfe, !PT ;  /* 0x000000090a047212 */ /* 0x000fe400078efe06 */
[----:B------:R-:W-:Y:S02]  /*0cb0*/  SHF.L.U64.HI R7, R7, R0, R8 ;  /* 0x0000000007077219 */ /* 0x000fe40000010208 */
[----:B------:R-:W-:Y:S02]  /*0cc0*/  LOP3.LUT R10, R11, R13, R12, 0xfe, !PT ;  /* 0x0000000d0b0a7212 */ /* 0x000fe400078efe0c */
[----:B------:R-:W-:Y:S02]  /*0cd0*/  LOP3.LUT R4, R4, R5, RZ, 0xfc, !PT ;  /* 0x0000000504047212 */ /* 0x000fe400078efcff */
[----:B------:R-:W-:-:S05]  /*0ce0*/  LOP3.LUT R5, R10, R7, RZ, 0xfc, !PT ;  /* 0x000000070a057212 */ /* 0x000fca00078efcff */
[----:B------:R-:W-:Y:S01]  /*0cf0*/  STG.E.64 desc[UR10][R2.64], R4 ;  /* 0x0000000402007986 */ /* 0x000fe2000c101b0a */
[----:B------:R-:W-:Y:S05]  /*0d00*/  EXIT ;  /* 0x000000000000794d */ /* 0x000fea0003800000 */
.L_x_3:
[----:B------:R-:W-:-:S00]  /*0d10*/  BRA `(.L_x_3) ;  /* 0xfffffffc00fc7947 */ /* 0x000fc0000383ffff */
[----:B------:R-:W-:-:S00]  /*0d20*/  NOP ;  /* 0x0000000000007918 */ /* 0x000fc00000000000 */
        /* <DEDUP_REMOVED lines=13> */
.L_x_4:


//--------------------- .nv.shared.reserved.0     --------------------------
	.section	.nv.shared.reserved.0,"aw",@nobits
	.weak		__nv_reservedSMEM_offset_0_alias
	.size		__nv_reservedSMEM_offset_0_alias, 0, 64
	.other		__nv_reservedSMEM_offset_0_alias,@"STO_CUDA_RESERVED_SHARED STV_DEFAULT"
__nv_reservedSMEM_offset_0_alias:
	.zero		0
	.zero		64


//--------------------- .nv.constant0.interleave  --------------------------
	.section	.nv.constant0.interleave,"a",@progbits
	.sectionflags	@""
	.align	4
.nv.constant0.interleave:
	.zero		944


//--------------------- SYMBOLS --------------------------

	.type		.nv.reservedSmem.offset0,@object
	.size		.nv.reservedSmem.offset0,0x4
